	.headerflags	@"EF_CUDA_TEXMODE_UNIFIED EF_CUDA_64BIT_ADDRESS EF_CUDA_ACCELERATORS EF_CUDA_SM90 EF_CUDA_VIRTUAL_SM(EF_CUDA_SM90)"
	.elftype	@"ET_EXEC"


//--------------------- .nv.info                  --------------------------
	.section	.nv.info,"",@"SHT_CUDA_INFO"
	.align	4


	//----- nvinfo : EIATTR_REGCOUNT
	.align		4
        /*0000*/ 	.byte	0x04, 0x2f
        /*0002*/ 	.short	(.L_1 - .L_0)
	.align		4
.L_0:
        /*0004*/ 	.word	index@(triton_poi_fused_convolution_leaky_relu_0)
        /*0008*/ 	.word	0x0000000e


	//----- nvinfo : EIATTR_MIN_STACK_SIZE
	.align		4
.L_1:
        /*000c*/ 	.byte	0x04, 0x12
        /*000e*/ 	.short	(.L_3 - .L_2)
	.align		4
.L_2:
        /*0010*/ 	.word	index@(triton_poi_fused_convolution_leaky_relu_0)
        /*0014*/ 	.word	0x00000000


	//----- nvinfo : EIATTR_FRAME_SIZE
	.align		4
.L_3:
        /*0018*/ 	.byte	0x04, 0x11
        /*001a*/ 	.short	(.L_5 - .L_4)
	.align		4
.L_4:
        /*001c*/ 	.word	index@(triton_poi_fused_convolution_leaky_relu_0)
        /*0020*/ 	.word	0x00000000


	//----- nvinfo : EIATTR_MIN_STACK_SIZE
	.align		4
.L_5:
        /*0024*/ 	.byte	0x04, 0x12
        /*0026*/ 	.short	(.L_7 - .L_6)
	.align		4
.L_6:
        /*0028*/ 	.word	index@(triton_poi_fused_convolution_leaky_relu_0)
        /*002c*/ 	.word	0x00000000
.L_7:


//--------------------- .nv.info.triton_poi_fused_convolution_leaky_relu_0 --------------------------
	.section	.nv.info.triton_poi_fused_convolution_leaky_relu_0,"",@"SHT_CUDA_INFO"
	.sectionflags	@""
	.align	4


	//----- nvinfo : EIATTR_CUDA_API_VERSION
	.align		4
        /*0000*/ 	.byte	0x04, 0x37
        /*0002*/ 	.short	(.L_9 - .L_8)
.L_8:
        /*0004*/ 	.word	0x0000007c


	//----- nvinfo : EIATTR_KPARAM_INFO
	.align		4
.L_9:
        /*0008*/ 	.byte	0x04, 0x17
        /*000a*/ 	.short	(.L_11 - .L_10)
.L_10:
        /*000c*/ 	.word	0x00000000
        /*0010*/ 	.short	0x0003
        /*0012*/ 	.short	0x0018
        /*0014*/ 	.byte	0x00, 0xf0, 0x11, 0x00


	//----- nvinfo : EIATTR_KPARAM_INFO
	.align		4
.L_11:
        /*0018*/ 	.byte	0x04, 0x17
        /*001a*/ 	.short	(.L_13 - .L_12)
.L_12:
        /*001c*/ 	.word	0x00000000
        /*0020*/ 	.short	0x0002
        /*0022*/ 	.short	0x0010
        /*0024*/ 	.byte	0x00, 0xf4, 0x21, 0x00


	//----- nvinfo : EIATTR_KPARAM_INFO
	.align		4
.L_13:
        /*0028*/ 	.byte	0x04, 0x17
        /*002a*/ 	.short	(.L_15 - .L_14)
.L_14:
        /*002c*/ 	.word	0x00000000
        /*0030*/ 	.short	0x0001
        /*0032*/ 	.short	0x0008
        /*0034*/ 	.byte	0x00, 0xf4, 0x21, 0x00


	//----- nvinfo : EIATTR_KPARAM_INFO
	.align		4
.L_15:
        /*0038*/ 	.byte	0x04, 0x17
        /*003a*/ 	.short	(.L_17 - .L_16)
.L_16:
        /*003c*/ 	.word	0x00000000
        /*0040*/ 	.short	0x0000
        /*0042*/ 	.short	0x0000
        /*0044*/ 	.byte	0x00, 0xf4, 0x21, 0x00


	//----- nvinfo : EIATTR_SPARSE_MMA_MASK
	.align		4
.L_17:
        /*0048*/ 	.byte	0x03, 0x50
        /*004a*/ 	.short	0x0000


	//----- nvinfo : EIATTR_MAXREG_COUNT
	.align		4
        /*004c*/ 	.byte	0x03, 0x1b
        /*004e*/ 	.short	0x00ff


	//----- nvinfo : EIATTR_EXIT_INSTR_OFFSETS
	.align		4
        /*0050*/ 	.byte	0x04, 0x1c
        /*0052*/ 	.short	(.L_19 - .L_18)


	//   ....[0]....
.L_18:
        /*0054*/ 	.word	0x00000210


	//   ....[1]....
        /*0058*/ 	.word	0x00000230


	//----- nvinfo : EIATTR_REQNTID
	.align		4
.L_19:
        /*005c*/ 	.byte	0x04, 0x10
        /*005e*/ 	.short	(.L_21 - .L_20)
.L_20:
        /*0060*/ 	.word	0x00000080
        /*0064*/ 	.word	0x00000001
        /*0068*/ 	.word	0x00000001


	//----- nvinfo : EIATTR_CBANK_PARAM_SIZE
	.align		4
.L_21:
        /*006c*/ 	.byte	0x03, 0x19
        /*006e*/ 	.short	0x001c


	//----- nvinfo : EIATTR_PARAM_CBANK
	.align		4
        /*0070*/ 	.byte	0x04, 0x0a
        /*0072*/ 	.short	(.L_23 - .L_22)
	.align		4
.L_22:
        /*0074*/ 	.word	index@(.nv.constant0.triton_poi_fused_convolution_leaky_relu_0)
        /*0078*/ 	.short	0x0210
        /*007a*/ 	.short	0x001c


	//----- nvinfo : EIATTR_SW_WAR
	.align		4
.L_23:
        /*007c*/ 	.byte	0x04, 0x36
        /*007e*/ 	.short	(.L_25 - .L_24)
.L_24:
        /*0080*/ 	.word	0x00000008
.L_25:


//--------------------- .nv.callgraph             --------------------------
	.section	.nv.callgraph,"",@"SHT_CUDA_CALLGRAPH"
	.align	4
	.sectionentsize	8
	.align		4
        /*0000*/ 	.word	0x00000000
	.align		4
        /*0004*/ 	.word	0xffffffff
	.align		4
        /*0008*/ 	.word	0x00000000
	.align		4
        /*000c*/ 	.word	0xfffffffe
	.align		4
        /*0010*/ 	.word	0x00000000
	.align		4
        /*0014*/ 	.word	0xfffffffd
	.align		4
        /*0018*/ 	.word	0x00000000
	.align		4
        /*001c*/ 	.word	0xfffffffc


//--------------------- .text.triton_poi_fused_convolution_leaky_relu_0 --------------------------
	.section	.text.triton_poi_fused_convolution_leaky_relu_0,"ax",@progbits
	.align	128
        .global         triton_poi_fused_convolution_leaky_relu_0
        .type           triton_poi_fused_convolution_leaky_relu_0,@function
        .size           triton_poi_fused_convolution_leaky_relu_0,(.L_x_1 - triton_poi_fused_convolution_leaky_relu_0)
        .other          triton_poi_fused_convolution_leaky_relu_0,@"STO_CUDA_ENTRY STV_DEFAULT"
triton_poi_fused_convolution_leaky_relu_0:
.text.triton_poi_fused_convolution_leaky_relu_0:
[----:B------:R-:W0:Y:S02]  /*0000*/  LDC R1, c[0x0][0x28] ;  /* 0x00000a00ff017b82 */ /* 0x000e240000000800 */
[----:B------:R-:W1:Y:S01]  /*0010*/  S2R R0, SR_TID.X ;  /* 0x0000000000007919 */ /* 0x000e620000002100 */
[----:B------:R-:W2:Y:S01]  /*0020*/  LDC.64 R4, c[0x0][0x218] ;  /* 0x00008600ff047b82 */ /* 0x000ea20000000a00 */
[----:B------:R-:W-:Y:S01]  /*0030*/  IMAD.MOV.U32 R11, RZ, RZ, RZ ;  /* 0x000000ffff0b7224 */ /* 0x000fe200078e00ff */
[----:B------:R-:W-:Y:S01]  /*0040*/  ULDC.64 UR4, c[0x0][0x208] ;  /* 0x0000820000047ab9 */ /* 0x000fe20000000a00 */
[----:B------:R-:W3:Y:S01]  /*0050*/  S2R R7, SR_CTAID.X ;  /* 0x0000000000077919 */ /* 0x000ee20000002500 */
[----:B------:R-:W-:Y:S01]  /*0060*/  ULDC.64 UR6, c[0x0][0x220] ;  /* 0x0000880000067ab9 */ /* 0x000fe20000000a00 */
[----:B-1----:R-:W-:Y:S01]  /*0070*/  IMAD.SHL.U32 R0, R0, 0x2, RZ ;  /* 0x0000000200007824 */ /* 0x002fe200078e00ff */
[----:B---3--:R-:W-:-:S04]  /*0080*/  SHF.R.S32.HI R2, RZ, 0x17, R7 ;  /* 0x00000017ff027819 */ /* 0x008fc80000011407 */
[----:B------:R-:W-:Y:S02]  /*0090*/  LOP3.LUT R0, R0, 0xfe, RZ, 0xc0, !PT ;  /* 0x000000fe00007812 */ /* 0x000fe400078ec0ff */
[----:B------:R-:W-:-:S03]  /*00a0*/  SGXT R2, R2, 0x1 ;  /* 0x000000010202781a */ /* 0x000fc60000000200 */
[----:B------:R-:W-:-:S05]  /*00b0*/  IMAD R7, R7, 0x100, R0 ;  /* 0x0000010007077824 */ /* 0x000fca00078e0200 */
[----:B------:R-:W-:Y:S02]  /*00c0*/  LEA.HI R0, R2, R7, RZ, 0x4 ;  /* 0x0000000702007211 */ /* 0x000fe400078f20ff */
[----:B------:R-:W1:Y:S01]  /*00d0*/  LDC.64 R2, c[0x0][0x210] ;  /* 0x00008400ff027b82 */ /* 0x000e620000000a00 */
[----:B------:R-:W-:Y:S02]  /*00e0*/  ISETP.GE.AND P2, PT, R7, 0x100, PT ;  /* 0x000001000700780c */ /* 0x000fe40003f46270 */
[----:B------:R-:W-:-:S04]  /*00f0*/  SHF.R.S32.HI R0, RZ, 0x4, R0 ;  /* 0x00000004ff007819 */ /* 0x000fc80000011400 */
[----:B------:R-:W-:-:S04]  /*0100*/  LEA.HI R6, R0, R0, RZ, 0x2 ;  /* 0x0000000000067211 */ /* 0x000fc800078f10ff */
[----:B------:R-:W-:-:S05]  /*0110*/  LOP3.LUT R9, R6, 0xfffffffc, RZ, 0xc0, !PT ;  /* 0xfffffffc06097812 */ /* 0x000fca00078ec0ff */
[----:B------:R-:W-:Y:S02]  /*0120*/  IMAD.IADD R9, R0, 0x1, -R9 ;  /* 0x0000000100097824 */ /* 0x000fe400078e0a09 */
[----:B------:R-:W-:Y:S02]  /*0130*/  IMAD.MOV.U32 R0, RZ, RZ, RZ ;  /* 0x000000ffff007224 */ /* 0x000fe400078e00ff */
[----:B--2---:R-:W-:Y:S01]  /*0140*/  IMAD.WIDE R4, R9, 0x4, R4 ;  /* 0x0000000409047825 */ /* 0x004fe200078e0204 */
[----:B------:R-:W-:-:S03]  /*0150*/  CS2R R8, SRZ ;  /* 0x0000000000087805 */ /* 0x000fc6000001ff00 */
[----:B-1----:R-:W-:Y:S01]  /*0160*/  IMAD.WIDE R2, R7, 0x4, R2 ;  /* 0x0000000407027825 */ /* 0x002fe200078e0202 */
[----:B------:R-:W2:Y:S04]  /*0170*/  @!P2 LDG.E.EL R11, desc[UR4][R4.64] ;  /* 0x00000004040ba981 */ /* 0x000ea8000c2e1900 */
[----:B------:R-:W2:Y:S04]  /*0180*/  @!P2 LDG.E.64 R8, desc[UR4][R2.64] ;  /* 0x000000040208a981 */ /* 0x000ea8000c1e1b00 */
[----:B------:R-:W3:Y:S01]  /*0190*/  @!P2 LDG.E.EL R0, desc[UR4][R4.64] ;  /* 0x000000040400a981 */ /* 0x000ee2000c2e1900 */
[----:B------:R-:W-:-:S04]  /*01a0*/  IADD3 R6, P3, R7, UR6, RZ ;  /* 0x0000000607067c10 */ /* 0x000fc8000ff7e0ff */
[----:B------:R-:W-:Y:S02]  /*01b0*/  LEA.HI.X.SX32 R7, R7, UR7, 0x1, P3 ;  /* 0x0000000707077c11 */ /* 0x000fe400098f0eff */
[----:B--2---:R-:W-:Y:S02]  /*01c0*/  FSETP.GT.AND P1, PT, R8, -R11, PT ;  /* 0x8000000b0800720b */ /* 0x004fe40003f24000 */
[----:B---3--:R-:W-:Y:S02]  /*01d0*/  FSETP.GT.AND P0, PT, R9, -R0, PT ;  /* 0x800000000900720b */ /* 0x008fe40003f04000 */
[----:B------:R-:W-:Y:S02]  /*01e0*/  SEL R0, RZ, 0x1, !P1 ;  /* 0x00000001ff007807 */ /* 0x000fe40004800000 */
[----:B------:R-:W-:-:S05]  /*01f0*/  SEL R9, RZ, 0x100, !P0 ;  /* 0x00000100ff097807 */ /* 0x000fca0004000000 */
[----:B------:R-:W-:Y:S01]  /*0200*/  IMAD.IADD R9, R0, 0x1, R9 ;  /* 0x0000000100097824 */ /* 0x000fe200078e0209 */
[----:B------:R-:W-:Y:S06]  /*0210*/  @P2 EXIT ;  /* 0x000000000000294d */ /* 0x000fec0003800000 */
[----:B------:R-:W-:Y:S01]  /*0220*/  STG.E.U16 desc[UR4][R6.64], R9 ;  /* 0x0000000906007986 */ /* 0x000fe2000c101504 */
[----:B------:R-:W-:Y:S05]  /*0230*/  EXIT ;  /* 0x000000000000794d */ /* 0x000fea0003800000 */
.L_x_0:
[----:B------:R-:W-:-:S00]  /*0240*/  BRA `(.L_x_0) ;  /* 0xfffffffc00fc7947 */ /* 0x000fc0000383ffff */
[----:B------:R-:W-:-:S00]  /*0250*/  NOP ;  /* 0x0000000000007918 */ /* 0x000fc00000000000 */
        /* <DEDUP_REMOVED lines=10> */
.L_x_1:


//--------------------- .nv.constant0.triton_poi_fused_convolution_leaky_relu_0 --------------------------
	.section	.nv.constant0.triton_poi_fused_convolution_leaky_relu_0,"a",@progbits
	.sectionflags	@""
	.align	4
.nv.constant0.triton_poi_fused_convolution_leaky_relu_0:
	.zero		556
